	.headerflags	@"EF_CUDA_TEXMODE_UNIFIED EF_CUDA_64BIT_ADDRESS EF_CUDA_ACCELERATORS EF_CUDA_SM90 EF_CUDA_VIRTUAL_SM(EF_CUDA_SM90)"
	.elftype	@"ET_EXEC"


//--------------------- .nv.info                  --------------------------
	.section	.nv.info,"",@"SHT_CUDA_INFO"
	.align	4


	//----- nvinfo : EIATTR_REGCOUNT
	.align		4
        /*0000*/ 	.byte	0x04, 0x2f
        /*0002*/ 	.short	(.L_1 - .L_0)
	.align		4
.L_0:
        /*0004*/ 	.word	index@(triton_poi_fused_addmm_relu_24)
        /*0008*/ 	.word	0x0000000c


	//----- nvinfo : EIATTR_MIN_STACK_SIZE
	.align		4
.L_1:
        /*000c*/ 	.byte	0x04, 0x12
        /*000e*/ 	.short	(.L_3 - .L_2)
	.align		4
.L_2:
        /*0010*/ 	.word	index@(triton_poi_fused_addmm_relu_24)
        /*0014*/ 	.word	0x00000000


	//----- nvinfo : EIATTR_FRAME_SIZE
	.align		4
.L_3:
        /*0018*/ 	.byte	0x04, 0x11
        /*001a*/ 	.short	(.L_5 - .L_4)
	.align		4
.L_4:
        /*001c*/ 	.word	index@(triton_poi_fused_addmm_relu_24)
        /*0020*/ 	.word	0x00000000


	//----- nvinfo : EIATTR_MIN_STACK_SIZE
	.align		4
.L_5:
        /*0024*/ 	.byte	0x04, 0x12
        /*0026*/ 	.short	(.L_7 - .L_6)
	.align		4
.L_6:
        /*0028*/ 	.word	index@(triton_poi_fused_addmm_relu_24)
        /*002c*/ 	.word	0x00000000
.L_7:


//--------------------- .nv.info.triton_poi_fused_addmm_relu_24 --------------------------
	.section	.nv.info.triton_poi_fused_addmm_relu_24,"",@"SHT_CUDA_INFO"
	.sectionflags	@""
	.align	4


	//----- nvinfo : EIATTR_CUDA_API_VERSION
	.align		4
        /*0000*/ 	.byte	0x04, 0x37
        /*0002*/ 	.short	(.L_9 - .L_8)
.L_8:
        /*0004*/ 	.word	0x0000007c


	//----- nvinfo : EIATTR_KPARAM_INFO
	.align		4
.L_9:
        /*0008*/ 	.byte	0x04, 0x17
        /*000a*/ 	.short	(.L_11 - .L_10)
.L_10:
        /*000c*/ 	.word	0x00000000
        /*0010*/ 	.short	0x0002
        /*0012*/ 	.short	0x0010
        /*0014*/ 	.byte	0x00, 0xf0, 0x11, 0x00


	//----- nvinfo : EIATTR_KPARAM_INFO
	.align		4
.L_11:
        /*0018*/ 	.byte	0x04, 0x17
        /*001a*/ 	.short	(.L_13 - .L_12)
.L_12:
        /*001c*/ 	.word	0x00000000
        /*0020*/ 	.short	0x0001
        /*0022*/ 	.short	0x0008
        /*0024*/ 	.byte	0x00, 0xf4, 0x21, 0x00


	//----- nvinfo : EIATTR_KPARAM_INFO
	.align		4
.L_13:
        /*0028*/ 	.byte	0x04, 0x17
        /*002a*/ 	.short	(.L_15 - .L_14)
.L_14:
        /*002c*/ 	.word	0x00000000
        /*0030*/ 	.short	0x0000
        /*0032*/ 	.short	0x0000
        /*0034*/ 	.byte	0x00, 0xf4, 0x21, 0x00


	//----- nvinfo : EIATTR_SPARSE_MMA_MASK
	.align		4
.L_15:
        /*0038*/ 	.byte	0x03, 0x50
        /*003a*/ 	.short	0x0000


	//----- nvinfo : EIATTR_MAXREG_COUNT
	.align		4
        /*003c*/ 	.byte	0x03, 0x1b
        /*003e*/ 	.short	0x00ff


	//----- nvinfo : EIATTR_EXIT_INSTR_OFFSETS
	.align		4
        /*0040*/ 	.byte	0x04, 0x1c
        /*0042*/ 	.short	(.L_17 - .L_16)


	//   ....[0]....
.L_16:
        /*0044*/ 	.word	0x000001b0


	//   ....[1]....
        /*0048*/ 	.word	0x000001d0


	//----- nvinfo : EIATTR_REQNTID
	.align		4
.L_17:
        /*004c*/ 	.byte	0x04, 0x10
        /*004e*/ 	.short	(.L_19 - .L_18)
.L_18:
        /*0050*/ 	.word	0x00000080
        /*0054*/ 	.word	0x00000001
        /*0058*/ 	.word	0x00000001


	//----- nvinfo : EIATTR_CBANK_PARAM_SIZE
	.align		4
.L_19:
        /*005c*/ 	.byte	0x03, 0x19
        /*005e*/ 	.short	0x0014


	//----- nvinfo : EIATTR_PARAM_CBANK
	.align		4
        /*0060*/ 	.byte	0x04, 0x0a
        /*0062*/ 	.short	(.L_21 - .L_20)
	.align		4
.L_20:
        /*0064*/ 	.word	index@(.nv.constant0.triton_poi_fused_addmm_relu_24)
        /*0068*/ 	.short	0x0210
        /*006a*/ 	.short	0x0014


	//----- nvinfo : EIATTR_SW_WAR
	.align		4
.L_21:
        /*006c*/ 	.byte	0x04, 0x36
        /*006e*/ 	.short	(.L_23 - .L_22)
.L_22:
        /*0070*/ 	.word	0x00000008
.L_23:


//--------------------- .nv.callgraph             --------------------------
	.section	.nv.callgraph,"",@"SHT_CUDA_CALLGRAPH"
	.align	4
	.sectionentsize	8
	.align		4
        /*0000*/ 	.word	0x00000000
	.align		4
        /*0004*/ 	.word	0xffffffff
	.align		4
        /*0008*/ 	.word	0x00000000
	.align		4
        /*000c*/ 	.word	0xfffffffe
	.align		4
        /*0010*/ 	.word	0x00000000
	.align		4
        /*0014*/ 	.word	0xfffffffd
	.align		4
        /*0018*/ 	.word	0x00000000
	.align		4
        /*001c*/ 	.word	0xfffffffc


//--------------------- .text.triton_poi_fused_addmm_relu_24 --------------------------
	.section	.text.triton_poi_fused_addmm_relu_24,"ax",@progbits
	.align	128
        .global         triton_poi_fused_addmm_relu_24
        .type           triton_poi_fused_addmm_relu_24,@function
        .size           triton_poi_fused_addmm_relu_24,(.L_x_1 - triton_poi_fused_addmm_relu_24)
        .other          triton_poi_fused_addmm_relu_24,@"STO_CUDA_ENTRY STV_DEFAULT"
triton_poi_fused_addmm_relu_24:
.text.triton_poi_fused_addmm_relu_24:
[----:B------:R-:W0:Y:S02]  /*0000*/  LDC R1, c[0x0][0x28] ;  /* 0x00000a00ff017b82 */ /* 0x000e240000000800 */
[----:B------:R-:W1:Y:S01]  /*0010*/  S2R R0, SR_TID.X ;  /* 0x0000000000007919 */ /* 0x000e620000002100 */
[----:B------:R-:W2:Y:S01]  /*0020*/  LDC.64 R2, c[0x0][0x210] ;  /* 0x00008400ff027b82 */ /* 0x000ea20000000a00 */
[----:B------:R-:W-:Y:S01]  /*0030*/  ULDC.64 UR4, c[0x0][0x208] ;  /* 0x0000820000047ab9 */ /* 0x000fe20000000a00 */
[----:B------:R-:W3:Y:S06]  /*0040*/  S2R R7, SR_CTAID.X ;  /* 0x0000000000077919 */ /* 0x000eec0000002500 */
[----:B------:R-:W4:Y:S01]  /*0050*/  LDC.64 R4, c[0x0][0x218] ;  /* 0x00008600ff047b82 */ /* 0x000f220000000a00 */
[----:B-1----:R-:W-:Y:S01]  /*0060*/  IMAD.SHL.U32 R0, R0, 0x2, RZ ;  /* 0x0000000200007824 */ /* 0x002fe200078e00ff */
[----:B---3--:R-:W-:-:S04]  /*0070*/  SHF.R.S32.HI R6, RZ, 0x17, R7 ;  /* 0x00000017ff067819 */ /* 0x008fc80000011407 */
[----:B------:R-:W-:-:S05]  /*0080*/  LOP3.LUT R0, R0, 0xfe, RZ, 0xc0, !PT ;  /* 0x000000fe00007812 */ /* 0x000fca00078ec0ff */
[----:B------:R-:W-:Y:S01]  /*0090*/  IMAD R7, R7, 0x100, R0 ;  /* 0x0000010007077824 */ /* 0x000fe200078e0200 */
[----:B------:R-:W-:-:S03]  /*00a0*/  SGXT R0, R6, 0x1 ;  /* 0x000000010600781a */ /* 0x000fc60000000200 */
[C---:B--2---:R-:W-:Y:S01]  /*00b0*/  IMAD.WIDE R2, R7.reuse, 0x4, R2 ;  /* 0x0000000407027825 */ /* 0x044fe200078e0202 */
[----:B------:R-:W-:Y:S02]  /*00c0*/  LEA.HI R0, R0, R7, RZ, 0x6 ;  /* 0x0000000700007211 */ /* 0x000fe400078f30ff */
[----:B------:R-:W-:Y:S02]  /*00d0*/  ISETP.GE.AND P2, PT, R7, 0x100, PT ;  /* 0x000001000700780c */ /* 0x000fe40003f46270 */
[----:B------:R-:W-:-:S05]  /*00e0*/  LOP3.LUT R0, R0, 0xffffffc0, RZ, 0xc0, !PT ;  /* 0xffffffc000007812 */ /* 0x000fca00078ec0ff */
[----:B------:R-:W-:Y:S01]  /*00f0*/  IMAD.IADD R9, R7, 0x1, -R0 ;  /* 0x0000000107097824 */ /* 0x000fe200078e0a00 */
[----:B------:R-:W-:-:S03]  /*0100*/  CS2R R6, SRZ ;  /* 0x0000000000067805 */ /* 0x000fc6000001ff00 */
[----:B----4-:R-:W-:Y:S01]  /*0110*/  IMAD.WIDE R4, R9, 0x4, R4 ;  /* 0x0000000409047825 */ /* 0x010fe200078e0204 */
[----:B------:R-:W-:Y:S02]  /*0120*/  CS2R R8, SRZ ;  /* 0x0000000000087805 */ /* 0x000fe4000001ff00 */
[----:B------:R-:W2:Y:S04]  /*0130*/  @!P2 LDG.E.64 R6, desc[UR4][R2.64] ;  /* 0x000000040206a981 */ /* 0x000ea8000c1e1b00 */
[----:B------:R-:W2:Y:S02]  /*0140*/  @!P2 LDG.E.EL.64 R8, desc[UR4][R4.64] ;  /* 0x000000040408a981 */ /* 0x000ea4000c2e1b00 */
[----:B--2---:R-:W-:Y:S01]  /*0150*/  FSETP.GEU.AND P0, PT, R6, -R8, PT ;  /* 0x800000080600720b */ /* 0x004fe20003f0e000 */
[----:B------:R-:W-:Y:S01]  /*0160*/  FADD R6, R8, R6 ;  /* 0x0000000608067221 */ /* 0x000fe20000000000 */
[----:B------:R-:W-:Y:S01]  /*0170*/  FADD R0, R9, R7 ;  /* 0x0000000709007221 */ /* 0x000fe20000000000 */
[----:B------:R-:W-:-:S03]  /*0180*/  FSETP.GEU.AND P1, PT, R7, -R9, PT ;  /* 0x800000090700720b */ /* 0x000fc60003f2e000 */
[----:B------:R-:W-:Y:S02]  /*0190*/  FSEL R6, R6, RZ, P0 ;  /* 0x000000ff06067208 */ /* 0x000fe40000000000 */
[----:B------:R-:W-:Y:S01]  /*01a0*/  FSEL R7, R0, RZ, P1 ;  /* 0x000000ff00077208 */ /* 0x000fe20000800000 */
[----:B------:R-:W-:Y:S07]  /*01b0*/  @P2 EXIT ;  /* 0x000000000000294d */ /* 0x000fee0003800000 */
[----:B------:R-:W-:Y:S01]  /*01c0*/  STG.E.64 desc[UR4][R2.64], R6 ;  /* 0x0000000602007986 */ /* 0x000fe2000c101b04 */
[----:B------:R-:W-:Y:S05]  /*01d0*/  EXIT ;  /* 0x000000000000794d */ /* 0x000fea0003800000 */
.L_x_0:
[----:B------:R-:W-:-:S00]  /*01e0*/  BRA `(.L_x_0) ;  /* 0xfffffffc00fc7947 */ /* 0x000fc0000383ffff */
[----:B------:R-:W-:-:S00]  /*01f0*/  NOP ;  /* 0x0000000000007918 */ /* 0x000fc00000000000 */
        /* <DEDUP_REMOVED lines=8> */
.L_x_1:


//--------------------- .nv.constant0.triton_poi_fused_addmm_relu_24 --------------------------
	.section	.nv.constant0.triton_poi_fused_addmm_relu_24,"a",@progbits
	.sectionflags	@""
	.align	4
.nv.constant0.triton_poi_fused_addmm_relu_24:
	.zero		548
